//
// Generated by NVIDIA NVVM Compiler
//
// Compiler Build ID: CL-36424714
// Cuda compilation tools, release 13.0, V13.0.88
// Based on NVVM 20.0.0
//

.version 9.0
.target sm_100
.address_size 64

	// .globl	_ZN4Acts6detail8setHitIdEmPm

.visible .entry _ZN4Acts6detail8setHitIdEmPm(
	.param .u64 _ZN4Acts6detail8setHitIdEmPm_param_0,
	.param .u64 .ptr .align 1 _ZN4Acts6detail8setHitIdEmPm_param_1
)
{
	.reg .pred 	%p<2>;
	.reg .b32 	%r<5>;
	.reg .b64 	%rd<7>;

	ld.param.u64 	%rd3, [_ZN4Acts6detail8setHitIdEmPm_param_0];
	ld.param.u64 	%rd2, [_ZN4Acts6detail8setHitIdEmPm_param_1];
	mov.u32 	%r1, %ctaid.x;
	mov.u32 	%r2, %ntid.x;
	mov.u32 	%r3, %tid.x;
	mad.lo.s32 	%r4, %r1, %r2, %r3;
	cvt.u64.u32 	%rd1, %r4;
	setp.le.u64 	%p1, %rd3, %rd1;
	@%p1 bra 	$L__BB0_2;
	cvta.to.global.u64 	%rd4, %rd2;
	shl.b64 	%rd5, %rd1, 3;
	add.s64 	%rd6, %rd4, %rd5;
	st.global.u64 	[%rd6], %rd1;
$L__BB0_2:
	ret;

}
	// .globl	_ZN4Acts6detail10remapEdgesEmPiS1_PKmmm
.visible .entry _ZN4Acts6detail10remapEdgesEmPiS1_PKmmm(
	.param .u64 _ZN4Acts6detail10remapEdgesEmPiS1_PKmmm_param_0,
	.param .u64 .ptr .align 1 _ZN4Acts6detail10remapEdgesEmPiS1_PKmmm_param_1,
	.param .u64 .ptr .align 1 _ZN4Acts6detail10remapEdgesEmPiS1_PKmmm_param_2,
	.param .u64 .ptr .align 1 _ZN4Acts6detail10remapEdgesEmPiS1_PKmmm_param_3,
	.param .u64 _ZN4Acts6detail10remapEdgesEmPiS1_PKmmm_param_4,
	.param .u64 _ZN4Acts6detail10remapEdgesEmPiS1_PKmmm_param_5
)
{
	.reg .pred 	%p<2>;
	.reg .b32 	%r<7>;
	.reg .b64 	%rd<18>;

	ld.param.u64 	%rd5, [_ZN4Acts6detail10remapEdgesEmPiS1_PKmmm_param_0];
	ld.param.u64 	%rd2, [_ZN4Acts6detail10remapEdgesEmPiS1_PKmmm_param_1];
	ld.param.u64 	%rd3, [_ZN4Acts6detail10remapEdgesEmPiS1_PKmmm_param_2];
	ld.param.u64 	%rd4, [_ZN4Acts6detail10remapEdgesEmPiS1_PKmmm_param_3];
	mov.u32 	%r1, %ctaid.x;
	mov.u32 	%r2, %ntid.x;
	mov.u32 	%r3, %tid.x;
	mad.lo.s32 	%r4, %r1, %r2, %r3;
	cvt.u64.u32 	%rd1, %r4;
	setp.le.u64 	%p1, %rd5, %rd1;
	@%p1 bra 	$L__BB1_2;
	cvta.to.global.u64 	%rd6, %rd2;
	cvta.to.global.u64 	%rd7, %rd4;
	cvta.to.global.u64 	%rd8, %rd3;
	shl.b64 	%rd9, %rd1, 2;
	add.s64 	%rd10, %rd6, %rd9;
	ld.global.u32 	%r5, [%rd10];
	mul.wide.s32 	%rd11, %r5, 8;
	add.s64 	%rd12, %rd7, %rd11;
	ld.global.u64 	%rd13, [%rd12];
	st.global.u32 	[%rd10], %rd13;
	add.s64 	%rd14, %rd8, %rd9;
	ld.global.u32 	%r6, [%rd14];
	mul.wide.s32 	%rd15, %r6, 8;
	add.s64 	%rd16, %rd7, %rd15;
	ld.global.u64 	%rd17, [%rd16];
	st.global.u32 	[%rd14], %rd17;
$L__BB1_2:
	ret;

}
	// .globl	_ZN4Acts6detail20mapModuleIdsToNbHitsEPimPKmmS3_PKi
.visible .entry _ZN4Acts6detail20mapModuleIdsToNbHitsEPimPKmmS3_PKi(
	.param .u64 .ptr .align 1 _ZN4Acts6detail20mapModuleIdsToNbHitsEPimPKmmS3_PKi_param_0,
	.param .u64 _ZN4Acts6detail20mapModuleIdsToNbHitsEPimPKmmS3_PKi_param_1,
	.param .u64 .ptr .align 1 _ZN4Acts6detail20mapModuleIdsToNbHitsEPimPKmmS3_PKi_param_2,
	.param .u64 _ZN4Acts6detail20mapModuleIdsToNbHitsEPimPKmmS3_PKi_param_3,
	.param .u64 .ptr .align 1 _ZN4Acts6detail20mapModuleIdsToNbHitsEPimPKmmS3_PKi_param_4,
	.param .u64 .ptr .align 1 _ZN4Acts6detail20mapModuleIdsToNbHitsEPimPKmmS3_PKi_param_5
)
{
	.reg .pred 	%p<6>;
	.reg .b32 	%r<23>;
	.reg .b64 	%rd<22>;

	ld.param.u64 	%rd5, [_ZN4Acts6detail20mapModuleIdsToNbHitsEPimPKmmS3_PKi_param_0];
	ld.param.u64 	%rd10, [_ZN4Acts6detail20mapModuleIdsToNbHitsEPimPKmmS3_PKi_param_1];
	ld.param.u64 	%rd6, [_ZN4Acts6detail20mapModuleIdsToNbHitsEPimPKmmS3_PKi_param_2];
	ld.param.u64 	%rd7, [_ZN4Acts6detail20mapModuleIdsToNbHitsEPimPKmmS3_PKi_param_3];
	ld.param.u64 	%rd8, [_ZN4Acts6detail20mapModuleIdsToNbHitsEPimPKmmS3_PKi_param_4];
	ld.param.u64 	%rd9, [_ZN4Acts6detail20mapModuleIdsToNbHitsEPimPKmmS3_PKi_param_5];
	mov.u32 	%r7, %ctaid.x;
	mov.u32 	%r8, %ntid.x;
	mov.u32 	%r9, %tid.x;
	mad.lo.s32 	%r10, %r7, %r8, %r9;
	cvt.u64.u32 	%rd1, %r10;
	setp.le.u64 	%p1, %rd10, %rd1;
	@%p1 bra 	$L__BB2_6;
	cvta.to.global.u64 	%rd11, %rd6;
	shl.b64 	%rd12, %rd1, 3;
	add.s64 	%rd13, %rd11, %rd12;
	ld.global.u64 	%rd2, [%rd13];
	cvt.u32.u64 	%r11, %rd7;
	add.s32 	%r21, %r11, -1;
	setp.lt.s32 	%p2, %r21, 0;
	@%p2 bra 	$L__BB2_6;
	cvta.to.global.u64 	%rd3, %rd8;
	mov.b32 	%r22, 0;
$L__BB2_3:
	sub.s32 	%r13, %r21, %r22;
	shr.u32 	%r14, %r13, 31;
	add.s32 	%r15, %r13, %r14;
	shr.s32 	%r16, %r15, 1;
	add.s32 	%r4, %r16, %r22;
	mul.wide.s32 	%rd14, %r4, 8;
	add.s64 	%rd15, %rd3, %rd14;
	ld.global.u64 	%rd4, [%rd15];
	setp.ne.s64 	%p3, %rd4, %rd2;
	@%p3 bra 	$L__BB2_5;
	cvta.to.global.u64 	%rd16, %rd9;
	mul.wide.s32 	%rd17, %r4, 4;
	add.s64 	%rd18, %rd16, %rd17;
	ld.global.u32 	%r19, [%rd18];
	cvta.to.global.u64 	%rd19, %rd5;
	mul.wide.s32 	%rd20, %r19, 4;
	add.s64 	%rd21, %rd19, %rd20;
	atom.global.add.u32 	%r20, [%rd21], 1;
	bra.uni 	$L__BB2_6;
$L__BB2_5:
	setp.lt.u64 	%p4, %rd4, %rd2;
	add.s32 	%r17, %r4, 1;
	add.s32 	%r18, %r4, -1;
	selp.b32 	%r22, %r17, %r22, %p4;
	selp.b32 	%r21, %r21, %r18, %p4;
	setp.le.s32 	%p5, %r22, %r21;
	@%p5 bra 	$L__BB2_3;
$L__BB2_6:
	ret;

}


// ===== COMPILED SASS (sm_100) =====

	.target	sm_100

	.elftype	@"ET_EXEC"


//--------------------- .note.nv.tkinfo           --------------------------
	.section	.note.nv.tkinfo,"",@"SHT_NOTE"
	.sectionflags	@"SHF_NOTE_NV_TKINFO"
	.tkinfo
        /*0018*/ 	.word	0x00000002
        /*0030*/ 	.string	""
        /*0030*/ 	.string	"ptxas"
        /*0030*/ 	.string	"Cuda compilation tools, release 13.0, V13.0.88"
        /*0030*/ 	.string	"Build cuda_13.0.r13.0/compiler.36424714_0"
        /*0030*/ 	.string	"-arch sm_100 -m 64 "



//--------------------- .note.nv.cuinfo           --------------------------
	.section	.note.nv.cuinfo,"",@"SHT_NOTE"
	.sectionflags	@"SHF_NOTE_NV_CUINFO"
        /*0018*/ 	.short	0x0002
        /*001a*/ 	.short	0x0064
        /*001c*/ 	.short	0x0082
	.zero		2


//--------------------- .nv.info                  --------------------------
	.section	.nv.info,"",@"SHT_CUDA_INFO"
	.align	4


	//----- nvinfo : EIATTR_REGCOUNT
	.align		4
        /*0000*/ 	.byte	0x04, 0x2f
        /*0002*/ 	.short	(.L_1 - .L_0)
	.align		4
.L_0:
        /*0004*/ 	.word	index@(_ZN4Acts6detail8setHitIdEmPm)
        /*0008*/ 	.word	0x00000008


	//----- nvinfo : EIATTR_FRAME_SIZE
	.align		4
.L_1:
        /*000c*/ 	.byte	0x04, 0x11
        /*000e*/ 	.short	(.L_3 - .L_2)
	.align		4
.L_2:
        /*0010*/ 	.word	index@(_ZN4Acts6detail8setHitIdEmPm)
        /*0014*/ 	.word	0x00000000


	//----- nvinfo : EIATTR_REGCOUNT
	.align		4
.L_3:
        /*0018*/ 	.byte	0x04, 0x2f
        /*001a*/ 	.short	(.L_5 - .L_4)
	.align		4
.L_4:
        /*001c*/ 	.word	index@(_ZN4Acts6detail10remapEdgesEmPiS1_PKmmm)
        /*0020*/ 	.word	0x0000000e


	//----- nvinfo : EIATTR_FRAME_SIZE
	.align		4
.L_5:
        /*0024*/ 	.byte	0x04, 0x11
        /*0026*/ 	.short	(.L_7 - .L_6)
	.align		4
.L_6:
        /*0028*/ 	.word	index@(_ZN4Acts6detail10remapEdgesEmPiS1_PKmmm)
        /*002c*/ 	.word	0x00000000


	//----- nvinfo : EIATTR_REGCOUNT
	.align		4
.L_7:
        /*0030*/ 	.byte	0x04, 0x2f
        /*0032*/ 	.short	(.L_9 - .L_8)
	.align		4
.L_8:
        /*0034*/ 	.word	index@(_ZN4Acts6detail20mapModuleIdsToNbHitsEPimPKmmS3_PKi)
        /*0038*/ 	.word	0x0000000e


	//----- nvinfo : EIATTR_FRAME_SIZE
	.align		4
.L_9:
        /*003c*/ 	.byte	0x04, 0x11
        /*003e*/ 	.short	(.L_11 - .L_10)
	.align		4
.L_10:
        /*0040*/ 	.word	index@(_ZN4Acts6detail20mapModuleIdsToNbHitsEPimPKmmS3_PKi)
        /*0044*/ 	.word	0x00000000


	//----- nvinfo : EIATTR_MIN_STACK_SIZE
	.align		4
.L_11:
        /*0048*/ 	.byte	0x04, 0x12
        /*004a*/ 	.short	(.L_13 - .L_12)
	.align		4
.L_12:
        /*004c*/ 	.word	index@(_ZN4Acts6detail20mapModuleIdsToNbHitsEPimPKmmS3_PKi)
        /*0050*/ 	.word	0x00000000


	//----- nvinfo : EIATTR_MIN_STACK_SIZE
	.align		4
.L_13:
        /*0054*/ 	.byte	0x04, 0x12
        /*0056*/ 	.short	(.L_15 - .L_14)
	.align		4
.L_14:
        /*0058*/ 	.word	index@(_ZN4Acts6detail10remapEdgesEmPiS1_PKmmm)
        /*005c*/ 	.word	0x00000000


	//----- nvinfo : EIATTR_MIN_STACK_SIZE
	.align		4
.L_15:
        /*0060*/ 	.byte	0x04, 0x12
        /*0062*/ 	.short	(.L_17 - .L_16)
	.align		4
.L_16:
        /*0064*/ 	.word	index@(_ZN4Acts6detail8setHitIdEmPm)
        /*0068*/ 	.word	0x00000000
.L_17:


//--------------------- .nv.compat                --------------------------
	.section	.nv.compat,"",@"SHT_CUDA_COMPAT_INFO"
	.align	4
        /*0000*/ 	.byte	0x02, 0x09, 0x00, 0x00, 0x02, 0x02, 0x01, 0x00, 0x02, 0x05, 0x05, 0x00, 0x03, 0x07, 0x01, 0x01
        /*0010*/ 	.byte	0x02, 0x03, 0x00, 0x00, 0x02, 0x06, 0x01, 0x00, 0x04, 0x0b, 0x08, 0x00, 0x09, 0x00, 0x00, 0x00
        /*0020*/ 	.byte	0x00, 0x00, 0x00, 0x00


//--------------------- .nv.info._ZN4Acts6detail20mapModuleIdsToNbHitsEPimPKmmS3_PKi --------------------------
	.section	.nv.info._ZN4Acts6detail20mapModuleIdsToNbHitsEPimPKmmS3_PKi,"",@"SHT_CUDA_INFO"
	.sectionflags	@""
	.align	4


	//----- nvinfo : EIATTR_CUDA_API_VERSION
	.align		4
        /*0000*/ 	.byte	0x04, 0x37
        /*0002*/ 	.short	(.L_19 - .L_18)
.L_18:
        /*0004*/ 	.word	0x00000082


	//----- nvinfo : EIATTR_KPARAM_INFO
	.align		4
.L_19:
        /*0008*/ 	.byte	0x04, 0x17
        /*000a*/ 	.short	(.L_21 - .L_20)
.L_20:
        /*000c*/ 	.word	0x00000000
        /*0010*/ 	.short	0x0005
        /*0012*/ 	.short	0x0028
        /*0014*/ 	.byte	0x00, 0xf5, 0x21, 0x00


	//----- nvinfo : EIATTR_KPARAM_INFO
	.align		4
.L_21:
        /*0018*/ 	.byte	0x04, 0x17
        /*001a*/ 	.short	(.L_23 - .L_22)
.L_22:
        /*001c*/ 	.word	0x00000000
        /*0020*/ 	.short	0x0004
        /*0022*/ 	.short	0x0020
        /*0024*/ 	.byte	0x00, 0xf5, 0x21, 0x00


	//----- nvinfo : EIATTR_KPARAM_INFO
	.align		4
.L_23:
        /*0028*/ 	.byte	0x04, 0x17
        /*002a*/ 	.short	(.L_25 - .L_24)
.L_24:
        /*002c*/ 	.word	0x00000000
        /*0030*/ 	.short	0x0003
        /*0032*/ 	.short	0x0018
        /*0034*/ 	.byte	0x00, 0xf0, 0x21, 0x00


	//----- nvinfo : EIATTR_KPARAM_INFO
	.align		4
.L_25:
        /*0038*/ 	.byte	0x04, 0x17
        /*003a*/ 	.short	(.L_27 - .L_26)
.L_26:
        /*003c*/ 	.word	0x00000000
        /*0040*/ 	.short	0x0002
        /*0042*/ 	.short	0x0010
        /*0044*/ 	.byte	0x00, 0xf5, 0x21, 0x00


	//----- nvinfo : EIATTR_KPARAM_INFO
	.align		4
.L_27:
        /*0048*/ 	.byte	0x04, 0x17
        /*004a*/ 	.short	(.L_29 - .L_28)
.L_28:
        /*004c*/ 	.word	0x00000000
        /*0050*/ 	.short	0x0001
        /*0052*/ 	.short	0x0008
        /*0054*/ 	.byte	0x00, 0xf0, 0x21, 0x00


	//----- nvinfo : EIATTR_KPARAM_INFO
	.align		4
.L_29:
        /*0058*/ 	.byte	0x04, 0x17
        /*005a*/ 	.short	(.L_31 - .L_30)
.L_30:
        /*005c*/ 	.word	0x00000000
        /*0060*/ 	.short	0x0000
        /*0062*/ 	.short	0x0000
        /*0064*/ 	.byte	0x00, 0xf5, 0x21, 0x00


	//----- nvinfo : EIATTR_SPARSE_MMA_MASK
	.align		4
.L_31:
        /*0068*/ 	.byte	0x03, 0x50
        /*006a*/ 	.short	0x0000


	//----- nvinfo : EIATTR_MAXREG_COUNT
	.align		4
        /*006c*/ 	.byte	0x03, 0x1b
        /*006e*/ 	.short	0x00ff


	//----- nvinfo : EIATTR_MERCURY_ISA_VERSION
	.align		4
        /*0070*/ 	.byte	0x03, 0x5f
        /*0072*/ 	.short	0x0101


	//----- nvinfo : EIATTR_VRC_CTA_INIT_COUNT
	.align		4
        /*0074*/ 	.byte	0x02, 0x4a
	.zero		1
	.zero		1


	//----- nvinfo : EIATTR_EXIT_INSTR_OFFSETS
	.align		4
        /*0078*/ 	.byte	0x04, 0x1c
        /*007a*/ 	.short	(.L_33 - .L_32)


	//   ....[0]....
.L_32:
        /*007c*/ 	.word	0x00000080


	//   ....[1]....
        /*0080*/ 	.word	0x000000f0


	//   ....[2]....
        /*0084*/ 	.word	0x00000280


	//   ....[3]....
        /*0088*/ 	.word	0x00000310


	//----- nvinfo : EIATTR_CRS_STACK_SIZE
	.align		4
.L_33:
        /*008c*/ 	.byte	0x04, 0x1e
        /*008e*/ 	.short	(.L_35 - .L_34)
.L_34:
        /*0090*/ 	.word	0x00000000


	//----- nvinfo : EIATTR_CBANK_PARAM_SIZE
	.align		4
.L_35:
        /*0094*/ 	.byte	0x03, 0x19
        /*0096*/ 	.short	0x0030


	//----- nvinfo : EIATTR_PARAM_CBANK
	.align		4
        /*0098*/ 	.byte	0x04, 0x0a
        /*009a*/ 	.short	(.L_37 - .L_36)
	.align		4
.L_36:
        /*009c*/ 	.word	index@(.nv.constant0._ZN4Acts6detail20mapModuleIdsToNbHitsEPimPKmmS3_PKi)
        /*00a0*/ 	.short	0x0380
        /*00a2*/ 	.short	0x0030


	//----- nvinfo : EIATTR_SW_WAR
	.align		4
.L_37:
        /*00a4*/ 	.byte	0x04, 0x36
        /*00a6*/ 	.short	(.L_39 - .L_38)
.L_38:
        /*00a8*/ 	.word	0x00000008
.L_39:


//--------------------- .nv.info._ZN4Acts6detail10remapEdgesEmPiS1_PKmmm --------------------------
	.section	.nv.info._ZN4Acts6detail10remapEdgesEmPiS1_PKmmm,"",@"SHT_CUDA_INFO"
	.sectionflags	@""
	.align	4


	//----- nvinfo : EIATTR_CUDA_API_VERSION
	.align		4
        /*0000*/ 	.byte	0x04, 0x37
        /*0002*/ 	.short	(.L_41 - .L_40)
.L_40:
        /*0004*/ 	.word	0x00000082


	//----- nvinfo : EIATTR_KPARAM_INFO
	.align		4
.L_41:
        /*0008*/ 	.byte	0x04, 0x17
        /*000a*/ 	.short	(.L_43 - .L_42)
.L_42:
        /*000c*/ 	.word	0x00000000
        /*0010*/ 	.short	0x0005
        /*0012*/ 	.short	0x0028
        /*0014*/ 	.byte	0x00, 0xf0, 0x21, 0x00


	//----- nvinfo : EIATTR_KPARAM_INFO
	.align		4
.L_43:
        /*0018*/ 	.byte	0x04, 0x17
        /*001a*/ 	.short	(.L_45 - .L_44)
.L_44:
        /*001c*/ 	.word	0x00000000
        /*0020*/ 	.short	0x0004
        /*0022*/ 	.short	0x0020
        /*0024*/ 	.byte	0x00, 0xf0, 0x21, 0x00


	//----- nvinfo : EIATTR_KPARAM_INFO
	.align		4
.L_45:
        /*0028*/ 	.byte	0x04, 0x17
        /*002a*/ 	.short	(.L_47 - .L_46)
.L_46:
        /*002c*/ 	.word	0x00000000
        /*0030*/ 	.short	0x0003
        /*0032*/ 	.short	0x0018
        /*0034*/ 	.byte	0x00, 0xf5, 0x21, 0x00


	//----- nvinfo : EIATTR_KPARAM_INFO
	.align		4
.L_47:
        /*0038*/ 	.byte	0x04, 0x17
        /*003a*/ 	.short	(.L_49 - .L_48)
.L_48:
        /*003c*/ 	.word	0x00000000
        /*0040*/ 	.short	0x0002
        /*0042*/ 	.short	0x0010
        /*0044*/ 	.byte	0x00, 0xf5, 0x21, 0x00


	//----- nvinfo : EIATTR_KPARAM_INFO
	.align		4
.L_49:
        /*0048*/ 	.byte	0x04, 0x17
        /*004a*/ 	.short	(.L_51 - .L_50)
.L_50:
        /*004c*/ 	.word	0x00000000
        /*0050*/ 	.short	0x0001
        /*0052*/ 	.short	0x0008
        /*0054*/ 	.byte	0x00, 0xf5, 0x21, 0x00


	//----- nvinfo : EIATTR_KPARAM_INFO
	.align		4
.L_51:
        /*0058*/ 	.byte	0x04, 0x17
        /*005a*/ 	.short	(.L_53 - .L_52)
.L_52:
        /*005c*/ 	.word	0x00000000
        /*0060*/ 	.short	0x0000
        /*0062*/ 	.short	0x0000
        /*0064*/ 	.byte	0x00, 0xf0, 0x21, 0x00


	//----- nvinfo : EIATTR_SPARSE_MMA_MASK
	.align		4
.L_53:
        /*0068*/ 	.byte	0x03, 0x50
        /*006a*/ 	.short	0x0000


	//----- nvinfo : EIATTR_MAXREG_COUNT
	.align		4
        /*006c*/ 	.byte	0x03, 0x1b
        /*006e*/ 	.short	0x00ff


	//----- nvinfo : EIATTR_MERCURY_ISA_VERSION
	.align		4
        /*0070*/ 	.byte	0x03, 0x5f
        /*0072*/ 	.short	0x0101


	//----- nvinfo : EIATTR_VRC_CTA_INIT_COUNT
	.align		4
        /*0074*/ 	.byte	0x02, 0x4a
	.zero		1
	.zero		1


	//----- nvinfo : EIATTR_EXIT_INSTR_OFFSETS
	.align		4
        /*0078*/ 	.byte	0x04, 0x1c
        /*007a*/ 	.short	(.L_55 - .L_54)


	//   ....[0]....
.L_54:
        /*007c*/ 	.word	0x00000080


	//   ....[1]....
        /*0080*/ 	.word	0x000001b0


	//----- nvinfo : EIATTR_CBANK_PARAM_SIZE
	.align		4
.L_55:
        /*0084*/ 	.byte	0x03, 0x19
        /*0086*/ 	.short	0x0030


	//----- nvinfo : EIATTR_PARAM_CBANK
	.align		4
        /*0088*/ 	.byte	0x04, 0x0a
        /*008a*/ 	.short	(.L_57 - .L_56)
	.align		4
.L_56:
        /*008c*/ 	.word	index@(.nv.constant0._ZN4Acts6detail10remapEdgesEmPiS1_PKmmm)
        /*0090*/ 	.short	0x0380
        /*0092*/ 	.short	0x0030


	//----- nvinfo : EIATTR_SW_WAR
	.align		4
.L_57:
        /*0094*/ 	.byte	0x04, 0x36
        /*0096*/ 	.short	(.L_59 - .L_58)
.L_58:
        /*0098*/ 	.word	0x00000008
.L_59:


//--------------------- .nv.info._ZN4Acts6detail8setHitIdEmPm --------------------------
	.section	.nv.info._ZN4Acts6detail8setHitIdEmPm,"",@"SHT_CUDA_INFO"
	.sectionflags	@""
	.align	4


	//----- nvinfo : EIATTR_CUDA_API_VERSION
	.align		4
        /*0000*/ 	.byte	0x04, 0x37
        /*0002*/ 	.short	(.L_61 - .L_60)
.L_60:
        /*0004*/ 	.word	0x00000082


	//----- nvinfo : EIATTR_KPARAM_INFO
	.align		4
.L_61:
        /*0008*/ 	.byte	0x04, 0x17
        /*000a*/ 	.short	(.L_63 - .L_62)
.L_62:
        /*000c*/ 	.word	0x00000000
        /*0010*/ 	.short	0x0001
        /*0012*/ 	.short	0x0008
        /*0014*/ 	.byte	0x00, 0xf5, 0x21, 0x00


	//----- nvinfo : EIATTR_KPARAM_INFO
	.align		4
.L_63:
        /*0018*/ 	.byte	0x04, 0x17
        /*001a*/ 	.short	(.L_65 - .L_64)
.L_64:
        /*001c*/ 	.word	0x00000000
        /*0020*/ 	.short	0x0000
        /*0022*/ 	.short	0x0000
        /*0024*/ 	.byte	0x00, 0xf0, 0x21, 0x00


	//----- nvinfo : EIATTR_SPARSE_MMA_MASK
	.align		4
.L_65:
        /*0028*/ 	.byte	0x03, 0x50
        /*002a*/ 	.short	0x0000


	//----- nvinfo : EIATTR_MAXREG_COUNT
	.align		4
        /*002c*/ 	.byte	0x03, 0x1b
        /*002e*/ 	.short	0x00ff


	//----- nvinfo : EIATTR_MERCURY_ISA_VERSION
	.align		4
        /*0030*/ 	.byte	0x03, 0x5f
        /*0032*/ 	.short	0x0101


	//----- nvinfo : EIATTR_VRC_CTA_INIT_COUNT
	.align		4
        /*0034*/ 	.byte	0x02, 0x4a
	.zero		1
	.zero		1


	//----- nvinfo : EIATTR_EXIT_INSTR_OFFSETS
	.align		4
        /*0038*/ 	.byte	0x04, 0x1c
        /*003a*/ 	.short	(.L_67 - .L_66)


	//   ....[0]....
.L_66:
        /*003c*/ 	.word	0x00000080


	//   ....[1]....
        /*0040*/ 	.word	0x000000f0


	//----- nvinfo : EIATTR_CBANK_PARAM_SIZE
	.align		4
.L_67:
        /*0044*/ 	.byte	0x03, 0x19
        /*0046*/ 	.short	0x0010


	//----- nvinfo : EIATTR_PARAM_CBANK
	.align		4
        /*0048*/ 	.byte	0x04, 0x0a
        /*004a*/ 	.short	(.L_69 - .L_68)
	.align		4
.L_68:
        /*004c*/ 	.word	index@(.nv.constant0._ZN4Acts6detail8setHitIdEmPm)
        /*0050*/ 	.short	0x0380
        /*0052*/ 	.short	0x0010


	//----- nvinfo : EIATTR_SW_WAR
	.align		4
.L_69:
        /*0054*/ 	.byte	0x04, 0x36
        /*0056*/ 	.short	(.L_71 - .L_70)
.L_70:
        /*0058*/ 	.word	0x00000008
.L_71:


//--------------------- .nv.callgraph             --------------------------
	.section	.nv.callgraph,"",@"SHT_CUDA_CALLGRAPH"
	.align	4
	.sectionentsize	8
	.align		4
        /*0000*/ 	.word	0x00000000
	.align		4
        /*0004*/ 	.word	0xffffffff
	.align		4
        /*0008*/ 	.word	0x00000000
	.align		4
        /*000c*/ 	.word	0xfffffffe
	.align		4
        /*0010*/ 	.word	0x00000000
	.align		4
        /*0014*/ 	.word	0xfffffffd
	.align		4
        /*0018*/ 	.word	0x00000000
	.align		4
        /*001c*/ 	.word	0xfffffffc


//--------------------- .text._ZN4Acts6detail20mapModuleIdsToNbHitsEPimPKmmS3_PKi --------------------------
	.section	.text._ZN4Acts6detail20mapModuleIdsToNbHitsEPimPKmmS3_PKi,"ax",@progbits
	.align	128
        .global         _ZN4Acts6detail20mapModuleIdsToNbHitsEPimPKmmS3_PKi
        .type           _ZN4Acts6detail20mapModuleIdsToNbHitsEPimPKmmS3_PKi,@function
        .size           _ZN4Acts6detail20mapModuleIdsToNbHitsEPimPKmmS3_PKi,(.L_x_6 - _ZN4Acts6detail20mapModuleIdsToNbHitsEPimPKmmS3_PKi)
        .other          _ZN4Acts6detail20mapModuleIdsToNbHitsEPimPKmmS3_PKi,@"STO_CUDA_ENTRY STV_DEFAULT"
_ZN4Acts6detail20mapModuleIdsToNbHitsEPimPKmmS3_PKi:
.text._ZN4Acts6detail20mapModuleIdsToNbHitsEPimPKmmS3_PKi:
[----:B------:R-:W-:Y:S01]  /*0000*/  LDC R1, c[0x0][0x37c] ;  /* 0x0000df00ff017b82 */ /* 0x000fe20000000800 */
[----:B------:R-:W0:Y:S07]  /*0010*/  S2R R3, SR_TID.X ;  /* 0x0000000000037919 */ /* 0x000e2e0000002100 */
[----:B------:R-:W0:Y:S01]  /*0020*/  S2UR UR4, SR_CTAID.X ;  /* 0x00000000000479c3 */ /* 0x000e220000002500 */
[----:B------:R-:W1:Y:S07]  /*0030*/  LDCU.64 UR6, c[0x0][0x388] ;  /* 0x00007100ff0677ac */ /* 0x000e6e0008000a00 */
[----:B------:R-:W0:Y:S02]  /*0040*/  LDC R0, c[0x0][0x360] ;  /* 0x0000d800ff007b82 */ /* 0x000e240000000800 */
[----:B0-----:R-:W-:-:S05]  /*0050*/  IMAD R0, R0, UR4, R3 ;  /* 0x0000000400007c24 */ /* 0x001fca000f8e0203 */
[----:B-1----:R-:W-:-:S04]  /*0060*/  ISETP.GE.U32.AND P0, PT, R0, UR6, PT ;  /* 0x0000000600007c0c */ /* 0x002fc8000bf06070 */
[----:B------:R-:W-:-:S13]  /*0070*/  ISETP.GE.U32.AND.EX P0, PT, RZ, UR7, PT, P0 ;  /* 0x00000007ff007c0c */ /* 0x000fda000bf06100 */
[----:B------:R-:W-:Y:S05]  /*0080*/  @P0 EXIT ;  /* 0x000000000000094d */ /* 0x000fea0003800000 */
[----:B------:R-:W0:Y:S01]  /*0090*/  LDCU UR4, c[0x0][0x398] ;  /* 0x00007300ff0477ac */ /* 0x000e220008000800 */
[----:B------:R-:W1:Y:S01]  /*00a0*/  LDCU.64 UR6, c[0x0][0x390] ;  /* 0x00007200ff0677ac */ /* 0x000e620008000a00 */
[----:B0-----:R-:W-:Y:S01]  /*00b0*/  UIADD3 UR4, UPT, UPT, UR4, -0x1, URZ ;  /* 0xffffffff04047890 */ /* 0x001fe2000fffe0ff */
[----:B-1----:R-:W-:-:S05]  /*00c0*/  LEA R2, P1, R0, UR6, 0x3 ;  /* 0x0000000600027c11 */ /* 0x002fca000f8218ff */
[----:B------:R-:W-:Y:S02]  /*00d0*/  ISETP.LE.AND P0, PT, RZ, UR4, PT ;  /* 0x00000004ff007c0c */ /* 0x000fe4000bf03270 */
[----:B------:R-:W-:-:S11]  /*00e0*/  LEA.HI.X R3, R0, UR7, RZ, 0x3, P1 ;  /* 0x0000000700037c11 */ /* 0x000fd600088f1cff */
[----:B------:R-:W-:Y:S05]  /*00f0*/  @!P0 EXIT ;  /* 0x000000000000894d */ /* 0x000fea0003800000 */
[----:B------:R-:W0:Y:S01]  /*0100*/  LDCU.64 UR6, c[0x0][0x358] ;  /* 0x00006b00ff0677ac */ /* 0x000e220008000a00 */
[----:B------:R-:W1:Y:S01]  /*0110*/  LDC.64 R6, c[0x0][0x3a0] ;  /* 0x0000e800ff067b82 */ /* 0x000e620000000a00 */
[----:B0-----:R-:W5:Y:S01]  /*0120*/  LDG.E.64 R2, desc[UR6][R2.64] ;  /* 0x0000000602027981 */ /* 0x001f62000c1e1b00 */
[----:B------:R-:W-:Y:S01]  /*0130*/  BSSY.RECONVERGENT B0, `(.L_x_0) ;  /* 0x0000016000007945 */ /* 0x000fe20003800200 */
[----:B------:R-:W-:Y:S02]  /*0140*/  IMAD.U32 R0, RZ, RZ, UR4 ;  /* 0x00000004ff007e24 */ /* 0x000fe4000f8e00ff */
[----:B------:R-:W-:-:S07]  /*0150*/  IMAD.MOV.U32 R4, RZ, RZ, RZ ;  /* 0x000000ffff047224 */ /* 0x000fce00078e00ff */
.L_x_2:
[----:B------:R-:W-:Y:S02]  /*0160*/  IMAD.MOV.U32 R8, RZ, RZ, R0 ;  /* 0x000000ffff087224 */ /* 0x000fe400078e0000 */
[----:B------:R-:W-:-:S04]  /*0170*/  IMAD.MOV.U32 R9, RZ, RZ, R4 ;  /* 0x000000ffff097224 */ /* 0x000fc800078e0004 */
[----:B------:R-:W-:-:S05]  /*0180*/  IMAD.IADD R0, R8, 0x1, -R9 ;  /* 0x0000000108007824 */ /* 0x000fca00078e0a09 */
[----:B------:R-:W-:-:S04]  /*0190*/  LEA.HI R0, R0, R0, RZ, 0x1 ;  /* 0x0000000000007211 */ /* 0x000fc800078f08ff */
[----:B------:R-:W-:-:S05]  /*01a0*/  LEA.HI.SX32 R11, R0, R9, 0x1f ;  /* 0x00000009000b7211 */ /* 0x000fca00078ffaff */
[----:B-1----:R-:W-:-:S06]  /*01b0*/  IMAD.WIDE R4, R11, 0x8, R6 ;  /* 0x000000080b047825 */ /* 0x002fcc00078e0206 */
[----:B------:R-:W2:Y:S02]  /*01c0*/  LDG.E.64 R4, desc[UR6][R4.64] ;  /* 0x0000000604047981 */ /* 0x000ea4000c1e1b00 */
[----:B--2--5:R-:W-:-:S04]  /*01d0*/  ISETP.NE.U32.AND P0, PT, R4, R2, PT ;  /* 0x000000020400720c */ /* 0x024fc80003f05070 */
[----:B------:R-:W-:-:S13]  /*01e0*/  ISETP.NE.AND.EX P0, PT, R5, R3, PT, P0 ;  /* 0x000000030500720c */ /* 0x000fda0003f05300 */
[----:B------:R-:W-:Y:S05]  /*01f0*/  @!P0 BRA `(.L_x_1) ;  /* 0x0000000000248947 */ /* 0x000fea0003800000 */
[----:B------:R-:W-:-:S04]  /*0200*/  ISETP.GE.U32.AND P0, PT, R4, R2, PT ;  /* 0x000000020400720c */ /* 0x000fc80003f06070 */
[----:B------:R-:W-:-:S13]  /*0210*/  ISETP.GE.U32.AND.EX P0, PT, R5, R3, PT, P0 ;  /* 0x000000030500720c */ /* 0x000fda0003f06100 */
[C---:B------:R-:W-:Y:S01]  /*0220*/  @P0 VIADD R8, R11.reuse, 0xffffffff ;  /* 0xffffffff0b080836 */ /* 0x040fe20000000000 */
[----:B------:R-:W-:-:S04]  /*0230*/  @!P0 IADD3 R9, PT, PT, R11, 0x1, RZ ;  /* 0x000000010b098810 */ /* 0x000fc80007ffe0ff */
[-C--:B------:R-:W-:Y:S01]  /*0240*/  ISETP.GT.AND P0, PT, R9, R8.reuse, PT ;  /* 0x000000080900720c */ /* 0x080fe20003f04270 */
[----:B------:R-:W-:Y:S01]  /*0250*/  IMAD.MOV.U32 R4, RZ, RZ, R9 ;  /* 0x000000ffff047224 */ /* 0x000fe200078e0009 */
[----:B------:R-:W-:-:S11]  /*0260*/  MOV R0, R8 ;  /* 0x0000000800007202 */ /* 0x000fd60000000f00 */
[----:B------:R-:W-:Y:S05]  /*0270*/  @!P0 BRA `(.L_x_2) ;  /* 0xfffffffc00b88947 */ /* 0x000fea000383ffff */
[----:B------:R-:W-:Y:S05]  /*0280*/  EXIT ;  /* 0x000000000000794d */ /* 0x000fea0003800000 */
.L_x_1:
[----:B------:R-:W-:Y:S05]  /*0290*/  BSYNC.RECONVERGENT B0 ;  /* 0x0000000000007941 */ /* 0x000fea0003800200 */
.L_x_0:
[----:B------:R-:W0:Y:S08]  /*02a0*/  LDC.64 R2, c[0x0][0x3a8] ;  /* 0x0000ea00ff027b82 */ /* 0x000e300000000a00 */
[----:B------:R-:W1:Y:S01]  /*02b0*/  LDC.64 R4, c[0x0][0x380] ;  /* 0x0000e000ff047b82 */ /* 0x000e620000000a00 */
[----:B0-----:R-:W-:-:S06]  /*02c0*/  IMAD.WIDE R2, R11, 0x4, R2 ;  /* 0x000000040b027825 */ /* 0x001fcc00078e0202 */
[----:B------:R-:W1:Y:S01]  /*02d0*/  LDG.E R3, desc[UR6][R2.64] ;  /* 0x0000000602037981 */ /* 0x000e62000c1e1900 */
[----:B------:R-:W-:Y:S02]  /*02e0*/  IMAD.MOV.U32 R7, RZ, RZ, 0x1 ;  /* 0x00000001ff077424 */ /* 0x000fe400078e00ff */
[----:B-1----:R-:W-:-:S05]  /*02f0*/  IMAD.WIDE R4, R3, 0x4, R4 ;  /* 0x0000000403047825 */ /* 0x002fca00078e0204 */
[----:B------:R-:W-:Y:S01]  /*0300*/  REDG.E.ADD.STRONG.GPU desc[UR6][R4.64], R7 ;  /* 0x000000070400798e */ /* 0x000fe2000c12e106 */
[----:B------:R-:W-:Y:S05]  /*0310*/  EXIT ;  /* 0x000000000000794d */ /* 0x000fea0003800000 */
.L_x_3:
[----:B------:R-:W-:-:S00]  /*0320*/  BRA `(.L_x_3) ;  /* 0xfffffffc00fc7947 */ /* 0x000fc0000383ffff */
[----:B------:R-:W-:-:S00]  /*0330*/  NOP ;  /* 0x0000000000007918 */ /* 0x000fc00000000000 */
        /* <DEDUP_REMOVED lines=12> */
.L_x_6:


//--------------------- .text._ZN4Acts6detail10remapEdgesEmPiS1_PKmmm --------------------------
	.section	.text._ZN4Acts6detail10remapEdgesEmPiS1_PKmmm,"ax",@progbits
	.align	128
        .global         _ZN4Acts6detail10remapEdgesEmPiS1_PKmmm
        .type           _ZN4Acts6detail10remapEdgesEmPiS1_PKmmm,@function
        .size           _ZN4Acts6detail10remapEdgesEmPiS1_PKmmm,(.L_x_7 - _ZN4Acts6detail10remapEdgesEmPiS1_PKmmm)
        .other          _ZN4Acts6detail10remapEdgesEmPiS1_PKmmm,@"STO_CUDA_ENTRY STV_DEFAULT"
_ZN4Acts6detail10remapEdgesEmPiS1_PKmmm:
.text._ZN4Acts6detail10remapEdgesEmPiS1_PKmmm:
        /* <DEDUP_REMOVED lines=9> */
[----:B------:R-:W0:Y:S01]  /*0090*/  LDCU.64 UR6, c[0x0][0x388] ;  /* 0x00007100ff0677ac */ /* 0x000e220008000a00 */
[----:B------:R-:W-:Y:S01]  /*00a0*/  IMAD.SHL.U32 R6, R0, 0x4, RZ ;  /* 0x0000000400067824 */ /* 0x000fe200078e00ff */
[----:B------:R-:W-:Y:S01]  /*00b0*/  SHF.R.U32.HI R0, RZ, 0x1e, R0 ;  /* 0x0000001eff007819 */ /* 0x000fe20000011600 */
[----:B------:R-:W1:Y:S01]  /*00c0*/  LDC.64 R8, c[0x0][0x398] ;  /* 0x0000e600ff087b82 */ /* 0x000e620000000a00 */
[----:B------:R-:W2:Y:S02]  /*00d0*/  LDCU.64 UR4, c[0x0][0x358] ;  /* 0x00006b00ff0477ac */ /* 0x000ea40008000a00 */
[----:B0-----:R-:W-:-:S04]  /*00e0*/  IADD3 R2, P0, PT, R6, UR6, RZ ;  /* 0x0000000606027c10 */ /* 0x001fc8000ff1e0ff */
[----:B------:R-:W-:Y:S01]  /*00f0*/  IADD3.X R3, PT, PT, R0, UR7, RZ, P0, !PT ;  /* 0x0000000700037c10 */ /* 0x000fe200087fe4ff */
[----:B------:R-:W0:Y:S04]  /*0100*/  LDCU.64 UR6, c[0x0][0x390] ;  /* 0x00007200ff0677ac */ /* 0x000e280008000a00 */
[----:B--2---:R-:W1:Y:S02]  /*0110*/  LDG.E R5, desc[UR4][R2.64] ;  /* 0x0000000402057981 */ /* 0x004e64000c1e1900 */
[----:B-1----:R-:W-:-:S06]  /*0120*/  IMAD.WIDE R4, R5, 0x8, R8 ;  /* 0x0000000805047825 */ /* 0x002fcc00078e0208 */
[----:B------:R-:W2:Y:S01]  /*0130*/  LDG.E R5, desc[UR4][R4.64] ;  /* 0x0000000404057981 */ /* 0x000ea2000c1e1900 */
[----:B0-----:R-:W-:-:S04]  /*0140*/  IADD3 R6, P0, PT, R6, UR6, RZ ;  /* 0x0000000606067c10 */ /* 0x001fc8000ff1e0ff */
[----:B------:R-:W-:Y:S01]  /*0150*/  IADD3.X R7, PT, PT, R0, UR7, RZ, P0, !PT ;  /* 0x0000000700077c10 */ /* 0x000fe200087fe4ff */
[----:B--2---:R-:W-:Y:S04]  /*0160*/  STG.E desc[UR4][R2.64], R5 ;  /* 0x0000000502007986 */ /* 0x004fe8000c101904 */
[----:B------:R-:W2:Y:S02]  /*0170*/  LDG.E R11, desc[UR4][R6.64] ;  /* 0x00000004060b7981 */ /* 0x000ea4000c1e1900 */
[----:B--2---:R-:W-:-:S06]  /*0180*/  IMAD.WIDE R8, R11, 0x8, R8 ;  /* 0x000000080b087825 */ /* 0x004fcc00078e0208 */
[----:B------:R-:W2:Y:S04]  /*0190*/  LDG.E R9, desc[UR4][R8.64] ;  /* 0x0000000408097981 */ /* 0x000ea8000c1e1900 */
[----:B--2---:R-:W-:Y:S01]  /*01a0*/  STG.E desc[UR4][R6.64], R9 ;  /* 0x0000000906007986 */ /* 0x004fe2000c101904 */
[----:B------:R-:W-:Y:S05]  /*01b0*/  EXIT ;  /* 0x000000000000794d */ /* 0x000fea0003800000 */
.L_x_4:
        /* <DEDUP_REMOVED lines=12> */
.L_x_7:


//--------------------- .text._ZN4Acts6detail8setHitIdEmPm --------------------------
	.section	.text._ZN4Acts6detail8setHitIdEmPm,"ax",@progbits
	.align	128
        .global         _ZN4Acts6detail8setHitIdEmPm
        .type           _ZN4Acts6detail8setHitIdEmPm,@function
        .size           _ZN4Acts6detail8setHitIdEmPm,(.L_x_8 - _ZN4Acts6detail8setHitIdEmPm)
        .other          _ZN4Acts6detail8setHitIdEmPm,@"STO_CUDA_ENTRY STV_DEFAULT"
_ZN4Acts6detail8setHitIdEmPm:
.text._ZN4Acts6detail8setHitIdEmPm:
        /* <DEDUP_REMOVED lines=10> */
[----:B------:R-:W-:Y:S01]  /*00a0*/  IMAD.MOV.U32 R3, RZ, RZ, RZ ;  /* 0x000000ffff037224 */ /* 0x000fe200078e00ff */
[----:B------:R-:W1:Y:S01]  /*00b0*/  LDCU.64 UR4, c[0x0][0x358] ;  /* 0x00006b00ff0477ac */ /* 0x000e620008000a00 */
[----:B0-----:R-:W-:-:S04]  /*00c0*/  LEA R4, P0, R2, UR6, 0x3 ;  /* 0x0000000602047c11 */ /* 0x001fc8000f8018ff */
[----:B------:R-:W-:-:S05]  /*00d0*/  LEA.HI.X R5, R2, UR7, RZ, 0x3, P0 ;  /* 0x0000000702057c11 */ /* 0x000fca00080f1cff */
[----:B-1----:R-:W-:Y:S01]  /*00e0*/  STG.E.64 desc[UR4][R4.64], R2 ;  /* 0x0000000204007986 */ /* 0x002fe2000c101b04 */
[----:B------:R-:W-:Y:S05]  /*00f0*/  EXIT ;  /* 0x000000000000794d */ /* 0x000fea0003800000 */
.L_x_5:
        /* <DEDUP_REMOVED lines=16> */
.L_x_8:


//--------------------- .nv.shared.reserved.0     --------------------------
	.section	.nv.shared.reserved.0,"aw",@nobits
	.weak		__nv_reservedSMEM_offset_0_alias
	.size		__nv_reservedSMEM_offset_0_alias, 0, 64
	.other		__nv_reservedSMEM_offset_0_alias,@"STO_CUDA_RESERVED_SHARED STV_DEFAULT"
__nv_reservedSMEM_offset_0_alias:
	.zero		0
	.zero		64


//--------------------- .nv.constant0._ZN4Acts6detail20mapModuleIdsToNbHitsEPimPKmmS3_PKi --------------------------
	.section	.nv.constant0._ZN4Acts6detail20mapModuleIdsToNbHitsEPimPKmmS3_PKi,"a",@progbits
	.sectionflags	@""
	.align	4
.nv.constant0._ZN4Acts6detail20mapModuleIdsToNbHitsEPimPKmmS3_PKi:
	.zero		944


//--------------------- .nv.constant0._ZN4Acts6detail10remapEdgesEmPiS1_PKmmm --------------------------
	.section	.nv.constant0._ZN4Acts6detail10remapEdgesEmPiS1_PKmmm,"a",@progbits
	.sectionflags	@""
	.align	4
.nv.constant0._ZN4Acts6detail10remapEdgesEmPiS1_PKmmm:
	.zero		944


//--------------------- .nv.constant0._ZN4Acts6detail8setHitIdEmPm --------------------------
	.section	.nv.constant0._ZN4Acts6detail8setHitIdEmPm,"a",@progbits
	.sectionflags	@""
	.align	4
.nv.constant0._ZN4Acts6detail8setHitIdEmPm:
	.zero		912


//--------------------- SYMBOLS --------------------------

	.type		.nv.reservedSmem.offset0,@object
	.size		.nv.reservedSmem.offset0,0x4
